	.headerflags	@"EF_CUDA_TEXMODE_UNIFIED EF_CUDA_64BIT_ADDRESS EF_CUDA_ACCELERATORS EF_CUDA_SM90 EF_CUDA_VIRTUAL_SM(EF_CUDA_SM90)"
	.elftype	@"ET_EXEC"


//--------------------- .nv.info                  --------------------------
	.section	.nv.info,"",@"SHT_CUDA_INFO"
	.align	4


	//----- nvinfo : EIATTR_REGCOUNT
	.align		4
        /*0000*/ 	.byte	0x04, 0x2f
        /*0002*/ 	.short	(.L_1 - .L_0)
	.align		4
.L_0:
        /*0004*/ 	.word	index@(triton_poi_fused_add_convolution_mul_9)
        /*0008*/ 	.word	0x00000010


	//----- nvinfo : EIATTR_MIN_STACK_SIZE
	.align		4
.L_1:
        /*000c*/ 	.byte	0x04, 0x12
        /*000e*/ 	.short	(.L_3 - .L_2)
	.align		4
.L_2:
        /*0010*/ 	.word	index@(triton_poi_fused_add_convolution_mul_9)
        /*0014*/ 	.word	0x00000000


	//----- nvinfo : EIATTR_FRAME_SIZE
	.align		4
.L_3:
        /*0018*/ 	.byte	0x04, 0x11
        /*001a*/ 	.short	(.L_5 - .L_4)
	.align		4
.L_4:
        /*001c*/ 	.word	index@(triton_poi_fused_add_convolution_mul_9)
        /*0020*/ 	.word	0x00000000


	//----- nvinfo : EIATTR_MIN_STACK_SIZE
	.align		4
.L_5:
        /*0024*/ 	.byte	0x04, 0x12
        /*0026*/ 	.short	(.L_7 - .L_6)
	.align		4
.L_6:
        /*0028*/ 	.word	index@(triton_poi_fused_add_convolution_mul_9)
        /*002c*/ 	.word	0x00000000
.L_7:


//--------------------- .nv.info.triton_poi_fused_add_convolution_mul_9 --------------------------
	.section	.nv.info.triton_poi_fused_add_convolution_mul_9,"",@"SHT_CUDA_INFO"
	.sectionflags	@""
	.align	4


	//----- nvinfo : EIATTR_CUDA_API_VERSION
	.align		4
        /*0000*/ 	.byte	0x04, 0x37
        /*0002*/ 	.short	(.L_9 - .L_8)
.L_8:
        /*0004*/ 	.word	0x0000007c


	//----- nvinfo : EIATTR_KPARAM_INFO
	.align		4
.L_9:
        /*0008*/ 	.byte	0x04, 0x17
        /*000a*/ 	.short	(.L_11 - .L_10)
.L_10:
        /*000c*/ 	.word	0x00000000
        /*0010*/ 	.short	0x0004
        /*0012*/ 	.short	0x0020
        /*0014*/ 	.byte	0x00, 0xf0, 0x11, 0x00


	//----- nvinfo : EIATTR_KPARAM_INFO
	.align		4
.L_11:
        /*0018*/ 	.byte	0x04, 0x17
        /*001a*/ 	.short	(.L_13 - .L_12)
.L_12:
        /*001c*/ 	.word	0x00000000
        /*0020*/ 	.short	0x0003
        /*0022*/ 	.short	0x0018
        /*0024*/ 	.byte	0x00, 0xf4, 0x21, 0x00


	//----- nvinfo : EIATTR_KPARAM_INFO
	.align		4
.L_13:
        /*0028*/ 	.byte	0x04, 0x17
        /*002a*/ 	.short	(.L_15 - .L_14)
.L_14:
        /*002c*/ 	.word	0x00000000
        /*0030*/ 	.short	0x0002
        /*0032*/ 	.short	0x0010
        /*0034*/ 	.byte	0x00, 0xf4, 0x21, 0x00


	//----- nvinfo : EIATTR_KPARAM_INFO
	.align		4
.L_15:
        /*0038*/ 	.byte	0x04, 0x17
        /*003a*/ 	.short	(.L_17 - .L_16)
.L_16:
        /*003c*/ 	.word	0x00000000
        /*0040*/ 	.short	0x0001
        /*0042*/ 	.short	0x0008
        /*0044*/ 	.byte	0x00, 0xf4, 0x21, 0x00


	//----- nvinfo : EIATTR_KPARAM_INFO
	.align		4
.L_17:
        /*0048*/ 	.byte	0x04, 0x17
        /*004a*/ 	.short	(.L_19 - .L_18)
.L_18:
        /*004c*/ 	.word	0x00000000
        /*0050*/ 	.short	0x0000
        /*0052*/ 	.short	0x0000
        /*0054*/ 	.byte	0x00, 0xf4, 0x21, 0x00


	//----- nvinfo : EIATTR_SPARSE_MMA_MASK
	.align		4
.L_19:
        /*0058*/ 	.byte	0x03, 0x50
        /*005a*/ 	.short	0x0000


	//----- nvinfo : EIATTR_MAXREG_COUNT
	.align		4
        /*005c*/ 	.byte	0x03, 0x1b
        /*005e*/ 	.short	0x00ff


	//----- nvinfo : EIATTR_EXIT_INSTR_OFFSETS
	.align		4
        /*0060*/ 	.byte	0x04, 0x1c
        /*0062*/ 	.short	(.L_21 - .L_20)


	//   ....[0]....
.L_20:
        /*0064*/ 	.word	0x000001e0


	//----- nvinfo : EIATTR_REQNTID
	.align		4
.L_21:
        /*0068*/ 	.byte	0x04, 0x10
        /*006a*/ 	.short	(.L_23 - .L_22)
.L_22:
        /*006c*/ 	.word	0x00000080
        /*0070*/ 	.word	0x00000001
        /*0074*/ 	.word	0x00000001


	//----- nvinfo : EIATTR_CBANK_PARAM_SIZE
	.align		4
.L_23:
        /*0078*/ 	.byte	0x03, 0x19
        /*007a*/ 	.short	0x0024


	//----- nvinfo : EIATTR_PARAM_CBANK
	.align		4
        /*007c*/ 	.byte	0x04, 0x0a
        /*007e*/ 	.short	(.L_25 - .L_24)
	.align		4
.L_24:
        /*0080*/ 	.word	index@(.nv.constant0.triton_poi_fused_add_convolution_mul_9)
        /*0084*/ 	.short	0x0210
        /*0086*/ 	.short	0x0024


	//----- nvinfo : EIATTR_SW_WAR
	.align		4
.L_25:
        /*0088*/ 	.byte	0x04, 0x36
        /*008a*/ 	.short	(.L_27 - .L_26)
.L_26:
        /*008c*/ 	.word	0x00000008
.L_27:


//--------------------- .nv.callgraph             --------------------------
	.section	.nv.callgraph,"",@"SHT_CUDA_CALLGRAPH"
	.align	4
	.sectionentsize	8
	.align		4
        /*0000*/ 	.word	0x00000000
	.align		4
        /*0004*/ 	.word	0xffffffff
	.align		4
        /*0008*/ 	.word	0x00000000
	.align		4
        /*000c*/ 	.word	0xfffffffe
	.align		4
        /*0010*/ 	.word	0x00000000
	.align		4
        /*0014*/ 	.word	0xfffffffd
	.align		4
        /*0018*/ 	.word	0x00000000
	.align		4
        /*001c*/ 	.word	0xfffffffc


//--------------------- .text.triton_poi_fused_add_convolution_mul_9 --------------------------
	.section	.text.triton_poi_fused_add_convolution_mul_9,"ax",@progbits
	.align	128
        .global         triton_poi_fused_add_convolution_mul_9
        .type           triton_poi_fused_add_convolution_mul_9,@function
        .size           triton_poi_fused_add_convolution_mul_9,(.L_x_1 - triton_poi_fused_add_convolution_mul_9)
        .other          triton_poi_fused_add_convolution_mul_9,@"STO_CUDA_ENTRY STV_DEFAULT"
triton_poi_fused_add_convolution_mul_9:
.text.triton_poi_fused_add_convolution_mul_9:
[----:B------:R-:W-:Y:S01]  /*0000*/  LDC R1, c[0x0][0x28] ;  /* 0x00000a00ff017b82 */ /* 0x000fe20000000800 */
[----:B------:R-:W1:Y:S07]  /*0010*/  S2R R0, SR_TID.X ;  /* 0x0000000000007919 */ /* 0x000e6e0000002100 */
[----:B------:R-:W2:Y:S01]  /*0020*/  LDC.64 R6, c[0x0][0x218] ;  /* 0x00008600ff067b82 */ /* 0x000ea20000000a00 */
[----:B------:R-:W-:Y:S01]  /*0030*/  ULDC.64 UR4, c[0x0][0x208] ;  /* 0x0000820000047ab9 */ /* 0x000fe20000000a00 */
[----:B------:R-:W3:Y:S06]  /*0040*/  S2R R11, SR_CTAID.X ;  /* 0x00000000000b7919 */ /* 0x000eec0000002500 */
[----:B------:R-:W4:Y:S08]  /*0050*/  LDC.64 R4, c[0x0][0x210] ;  /* 0x00008400ff047b82 */ /* 0x000f300000000a00 */
[----:B------:R-:W5:Y:S01]  /*0060*/  LDC.64 R8, c[0x0][0x220] ;  /* 0x00008800ff087b82 */ /* 0x000f620000000a00 */
[----:B-1----:R-:W-:-:S02]  /*0070*/  LOP3.LUT R0, R0, 0x7f, RZ, 0xc0, !PT ;  /* 0x0000007f00007812 */ /* 0x002fc400078ec0ff */
[----:B---3--:R-:W-:-:S03]  /*0080*/  SHF.R.S32.HI R2, RZ, 0x18, R11 ;  /* 0x00000018ff027819 */ /* 0x008fc6000001140b */
[----:B------:R-:W-:Y:S01]  /*0090*/  IMAD R11, R11, 0x80, R0 ;  /* 0x000000800b0b7824 */ /* 0x000fe200078e0200 */
[----:B------:R-:W-:-:S03]  /*00a0*/  SGXT R0, R2, 0x1 ;  /* 0x000000010200781a */ /* 0x000fc60000000200 */
[----:B----4-:R-:W-:Y:S01]  /*00b0*/  IMAD.WIDE R4, R11, 0x4, R4 ;  /* 0x000000040b047825 */ /* 0x010fe200078e0204 */
[----:B------:R-:W1:Y:S01]  /*00c0*/  LDC.64 R2, c[0x0][0x228] ;  /* 0x00008a00ff027b82 */ /* 0x000e620000000a00 */
[----:B------:R-:W-:-:S04]  /*00d0*/  LEA.HI R0, R0, R11, RZ, 0x4 ;  /* 0x0000000b00007211 */ /* 0x000fc800078f20ff */
[--C-:B------:R-:W-:Y:S02]  /*00e0*/  SHF.R.S32.HI R10, RZ, 0x4, R0.reuse ;  /* 0x00000004ff0a7819 */ /* 0x100fe40000011400 */
[----:B------:R-:W-:Y:S01]  /*00f0*/  SHF.R.S32.HI R13, RZ, 0x1f, R0 ;  /* 0x0000001fff0d7819 */ /* 0x000fe20000011400 */
[----:B-----5:R-:W-:Y:S01]  /*0100*/  IMAD.WIDE R8, R11, 0x4, R8 ;  /* 0x000000040b087825 */ /* 0x020fe200078e0208 */
[----:B------:R-:W3:Y:S02]  /*0110*/  LDG.E R0, desc[UR4][R4.64] ;  /* 0x0000000404007981 */ /* 0x000ee4000c1e1900 */
[----:B------:R-:W-:-:S03]  /*0120*/  LEA.HI R13, R13, R10, RZ, 0x6 ;  /* 0x0000000a0d0d7211 */ /* 0x000fc600078f30ff */
[----:B------:R-:W4:Y:S01]  /*0130*/  LDG.E R8, desc[UR4][R8.64] ;  /* 0x0000000408087981 */ /* 0x000f22000c1e1900 */
[----:B------:R-:W-:-:S04]  /*0140*/  LOP3.LUT R13, R13, 0xffffffc0, RZ, 0xc0, !PT ;  /* 0xffffffc00d0d7812 */ /* 0x000fc800078ec0ff */
[----:B------:R-:W-:-:S05]  /*0150*/  IADD3 R13, R10, -R13, RZ ;  /* 0x8000000d0a0d7210 */ /* 0x000fca0007ffe0ff */
[----:B--2---:R-:W-:-:S04]  /*0160*/  IMAD.WIDE R6, R13, 0x4, R6 ;  /* 0x000000040d067825 */ /* 0x004fc800078e0206 */
[----:B-1----:R-:W-:Y:S02]  /*0170*/  IMAD.WIDE R2, R11, 0x4, R2 ;  /* 0x000000040b027825 */ /* 0x002fe400078e0202 */
[----:B------:R-:W3:Y:S04]  /*0180*/  LDG.E.EL R7, desc[UR4][R6.64] ;  /* 0x0000000406077981 */ /* 0x000ee8000c2e1900 */
[----:B------:R-:W2:Y:S01]  /*0190*/  LDG.E R2, desc[UR4][R2.64] ;  /* 0x0000000402027981 */ /* 0x000ea2000c1e1900 */
[----:B---3--:R-:W-:-:S04]  /*01a0*/  FADD R11, R0, R7 ;  /* 0x00000007000b7221 */ /* 0x008fc80000000000 */
[----:B----4-:R-:W-:-:S04]  /*01b0*/  FFMA R11, R11, 0.20000000298023223877, R8 ;  /* 0x3e4ccccd0b0b7823 */ /* 0x010fc80000000008 */
[----:B--2---:R-:W-:-:S05]  /*01c0*/  FFMA R11, R11, 0.20000000298023223877, R2 ;  /* 0x3e4ccccd0b0b7823 */ /* 0x004fca0000000002 */
[----:B------:R-:W-:Y:S01]  /*01d0*/  STG.E desc[UR4][R4.64], R11 ;  /* 0x0000000b04007986 */ /* 0x000fe2000c101904 */
[----:B------:R-:W-:Y:S05]  /*01e0*/  EXIT ;  /* 0x000000000000794d */ /* 0x000fea0003800000 */
.L_x_0:
[----:B------:R-:W-:-:S00]  /*01f0*/  BRA `(.L_x_0) ;  /* 0xfffffffc00fc7947 */ /* 0x000fc0000383ffff */
[----:B------:R-:W-:-:S00]  /*0200*/  NOP ;  /* 0x0000000000007918 */ /* 0x000fc00000000000 */
[----:B------:R-:W-:-:S00]  /*0210*/  NOP ;  /* 0x0000000000007918 */ /* 0x000fc00000000000 */
[----:B------:R-:W-:-:S00]  /*0220*/  NOP ;  /* 0x0000000000007918 */ /* 0x000fc00000000000 */
[----:B------:R-:W-:-:S00]  /*0230*/  NOP ;  /* 0x0000000000007918 */ /* 0x000fc00000000000 */
[----:B------:R-:W-:-:S00]  /*0240*/  NOP ;  /* 0x0000000000007918 */ /* 0x000fc00000000000 */
[----:B------:R-:W-:-:S00]  /*0250*/  NOP ;  /* 0x0000000000007918 */ /* 0x000fc00000000000 */
[----:B------:R-:W-:-:S00]  /*0260*/  NOP ;  /* 0x0000000000007918 */ /* 0x000fc00000000000 */
[----:B------:R-:W-:-:S00]  /*0270*/  NOP ;  /* 0x0000000000007918 */ /* 0x000fc00000000000 */
.L_x_1:


//--------------------- .nv.constant0.triton_poi_fused_add_convolution_mul_9 --------------------------
	.section	.nv.constant0.triton_poi_fused_add_convolution_mul_9,"a",@progbits
	.sectionflags	@""
	.align	4
.nv.constant0.triton_poi_fused_add_convolution_mul_9:
	.zero		564
